	.headerflags	@"EF_CUDA_TEXMODE_UNIFIED EF_CUDA_64BIT_ADDRESS EF_CUDA_SM86 EF_CUDA_VIRTUAL_SM(EF_CUDA_SM86)"
	.elftype	@"ET_EXEC"


//--------------------- .nv.info                  --------------------------
	.section	.nv.info,"",@"SHT_CUDA_INFO"
	.align	4


	//----- nvinfo : EIATTR_REGCOUNT
	.align		4
        /*0000*/ 	.byte	0x04, 0x2f
        /*0002*/ 	.short	(.L_1 - .L_0)
	.align		4
.L_0:
        /*0004*/ 	.word	index@(triton_per_fused__to_copy_gt_mul_neg_sum_where_0)
        /*0008*/ 	.word	0x00000017


	//----- nvinfo : EIATTR_MIN_STACK_SIZE
	.align		4
.L_1:
        /*000c*/ 	.byte	0x04, 0x12
        /*000e*/ 	.short	(.L_3 - .L_2)
	.align		4
.L_2:
        /*0010*/ 	.word	index@(triton_per_fused__to_copy_gt_mul_neg_sum_where_0)
        /*0014*/ 	.word	0x00000000


	//----- nvinfo : EIATTR_FRAME_SIZE
	.align		4
.L_3:
        /*0018*/ 	.byte	0x04, 0x11
        /*001a*/ 	.short	(.L_5 - .L_4)
	.align		4
.L_4:
        /*001c*/ 	.word	index@(triton_per_fused__to_copy_gt_mul_neg_sum_where_0)
        /*0020*/ 	.word	0x00000000


	//----- nvinfo : EIATTR_MIN_STACK_SIZE
	.align		4
.L_5:
        /*0024*/ 	.byte	0x04, 0x12
        /*0026*/ 	.short	(.L_7 - .L_6)
	.align		4
.L_6:
        /*0028*/ 	.word	index@(triton_per_fused__to_copy_gt_mul_neg_sum_where_0)
        /*002c*/ 	.word	0x00000000
.L_7:


//--------------------- .nv.info.triton_per_fused__to_copy_gt_mul_neg_sum_where_0 --------------------------
	.section	.nv.info.triton_per_fused__to_copy_gt_mul_neg_sum_where_0,"",@"SHT_CUDA_INFO"
	.sectionflags	@""
	.align	4


	//----- nvinfo : EIATTR_CUDA_API_VERSION
	.align		4
        /*0000*/ 	.byte	0x04, 0x37
        /*0002*/ 	.short	(.L_9 - .L_8)
.L_8:
        /*0004*/ 	.word	0x0000007c


	//----- nvinfo : EIATTR_SW2861232_WAR
	.align		4
.L_9:
        /*0008*/ 	.byte	0x01, 0x35
	.zero		2


	//----- nvinfo : EIATTR_PARAM_CBANK
	.align		4
        /*000c*/ 	.byte	0x04, 0x0a
        /*000e*/ 	.short	(.L_11 - .L_10)
	.align		4
.L_10:
        /*0010*/ 	.word	index@(.nv.constant0.triton_per_fused__to_copy_gt_mul_neg_sum_where_0)
        /*0014*/ 	.short	0x0160
        /*0016*/ 	.short	0x0028


	//----- nvinfo : EIATTR_CBANK_PARAM_SIZE
	.align		4
.L_11:
        /*0018*/ 	.byte	0x03, 0x19
        /*001a*/ 	.short	0x0028


	//----- nvinfo : EIATTR_KPARAM_INFO
	.align		4
        /*001c*/ 	.byte	0x04, 0x17
        /*001e*/ 	.short	(.L_13 - .L_12)
.L_12:
        /*0020*/ 	.word	0x00000000
        /*0024*/ 	.short	0x0005
        /*0026*/ 	.short	0x0020
        /*0028*/ 	.byte	0x00, 0xf4, 0x21, 0x00


	//----- nvinfo : EIATTR_KPARAM_INFO
	.align		4
.L_13:
        /*002c*/ 	.byte	0x04, 0x17
        /*002e*/ 	.short	(.L_15 - .L_14)
.L_14:
        /*0030*/ 	.word	0x00000000
        /*0034*/ 	.short	0x0004
        /*0036*/ 	.short	0x001c
        /*0038*/ 	.byte	0x00, 0xf0, 0x11, 0x00


	//----- nvinfo : EIATTR_KPARAM_INFO
	.align		4
.L_15:
        /*003c*/ 	.byte	0x04, 0x17
        /*003e*/ 	.short	(.L_17 - .L_16)
.L_16:
        /*0040*/ 	.word	0x00000000
        /*0044*/ 	.short	0x0003
        /*0046*/ 	.short	0x0018
        /*0048*/ 	.byte	0x00, 0xf0, 0x11, 0x00


	//----- nvinfo : EIATTR_KPARAM_INFO
	.align		4
.L_17:
        /*004c*/ 	.byte	0x04, 0x17
        /*004e*/ 	.short	(.L_19 - .L_18)
.L_18:
        /*0050*/ 	.word	0x00000000
        /*0054*/ 	.short	0x0002
        /*0056*/ 	.short	0x0010
        /*0058*/ 	.byte	0x00, 0xf4, 0x21, 0x00


	//----- nvinfo : EIATTR_KPARAM_INFO
	.align		4
.L_19:
        /*005c*/ 	.byte	0x04, 0x17
        /*005e*/ 	.short	(.L_21 - .L_20)
.L_20:
        /*0060*/ 	.word	0x00000000
        /*0064*/ 	.short	0x0001
        /*0066*/ 	.short	0x0008
        /*0068*/ 	.byte	0x00, 0xf4, 0x21, 0x00


	//----- nvinfo : EIATTR_KPARAM_INFO
	.align		4
.L_21:
        /*006c*/ 	.byte	0x04, 0x17
        /*006e*/ 	.short	(.L_23 - .L_22)
.L_22:
        /*0070*/ 	.word	0x00000000
        /*0074*/ 	.short	0x0000
        /*0076*/ 	.short	0x0000
        /*0078*/ 	.byte	0x00, 0xf4, 0x21, 0x00


	//----- nvinfo : EIATTR_MAXREG_COUNT
	.align		4
.L_23:
        /*007c*/ 	.byte	0x03, 0x1b
        /*007e*/ 	.short	0x00ff


	//----- nvinfo : EIATTR_COOP_GROUP_MASK_REGIDS
	.align		4
        /*0080*/ 	.byte	0x04, 0x29
        /*0082*/ 	.short	(.L_25 - .L_24)


	//   ....[0]....
.L_24:
        /*0084*/ 	.word	0xffffffff


	//   ....[1]....
        /*0088*/ 	.word	0xffffffff


	//   ....[2]....
        /*008c*/ 	.word	0xffffffff


	//   ....[3]....
        /*0090*/ 	.word	0xffffffff


	//   ....[4]....
        /*0094*/ 	.word	0xffffffff


	//   ....[5]....
        /*0098*/ 	.word	0xffffffff


	//   ....[6]....
        /*009c*/ 	.word	0xffffffff


	//   ....[7]....
        /*00a0*/ 	.word	0xffffffff


	//   ....[8]....
        /*00a4*/ 	.word	0xffffffff


	//   ....[9]....
        /*00a8*/ 	.word	0xffffffff


	//   ....[10]....
        /*00ac*/ 	.word	0xffffffff


	//   ....[11]....
        /*00b0*/ 	.word	0xffffffff


	//   ....[12]....
        /*00b4*/ 	.word	0xffffffff


	//   ....[13]....
        /*00b8*/ 	.word	0xffffffff


	//----- nvinfo : EIATTR_COOP_GROUP_INSTR_OFFSETS
	.align		4
.L_25:
        /*00bc*/ 	.byte	0x04, 0x28
        /*00be*/ 	.short	(.L_27 - .L_26)


	//   ....[0]....
.L_26:
        /*00c0*/ 	.word	0x00000240


	//   ....[1]....
        /*00c4*/ 	.word	0x00000270


	//   ....[2]....
        /*00c8*/ 	.word	0x00000280


	//   ....[3]....
        /*00cc*/ 	.word	0x00000290


	//   ....[4]....
        /*00d0*/ 	.word	0x000002c0


	//   ....[5]....
        /*00d4*/ 	.word	0x000002e0


	//   ....[6]....
        /*00d8*/ 	.word	0x00000300


	//   ....[7]....
        /*00dc*/ 	.word	0x00000310


	//   ....[8]....
        /*00e0*/ 	.word	0x00000350


	//   ....[9]....
        /*00e4*/ 	.word	0x00000390


	//   ....[10]....
        /*00e8*/ 	.word	0x000003d0


	//   ....[11]....
        /*00ec*/ 	.word	0x000003e0


	//   ....[12]....
        /*00f0*/ 	.word	0x000004b0


	//   ....[13]....
        /*00f4*/ 	.word	0x000004c0


	//----- nvinfo : EIATTR_EXIT_INSTR_OFFSETS
	.align		4
.L_27:
        /*00f8*/ 	.byte	0x04, 0x1c
        /*00fa*/ 	.short	(.L_29 - .L_28)


	//   ....[0]....
.L_28:
        /*00fc*/ 	.word	0x00000590


	//   ....[1]....
        /*0100*/ 	.word	0x000005e0


	//----- nvinfo : EIATTR_REQNTID
	.align		4
.L_29:
        /*0104*/ 	.byte	0x04, 0x10
        /*0106*/ 	.short	(.L_31 - .L_30)
.L_30:
        /*0108*/ 	.word	0x00000040
        /*010c*/ 	.word	0x00000001
        /*0110*/ 	.word	0x00000001
.L_31:


//--------------------- .nv.callgraph             --------------------------
	.section	.nv.callgraph,"",@"SHT_CUDA_CALLGRAPH"
	.align	4
	.sectionentsize	8
	.align		4
        /*0000*/ 	.word	0x00000000
	.align		4
        /*0004*/ 	.word	0xffffffff
	.align		4
        /*0008*/ 	.word	0x00000000
	.align		4
        /*000c*/ 	.word	0xfffffffe
	.align		4
        /*0010*/ 	.word	0x00000000
	.align		4
        /*0014*/ 	.word	0xfffffffd
	.align		4
        /*0018*/ 	.word	0x00000000
	.align		4
        /*001c*/ 	.word	0xfffffffc


//--------------------- .nv.rel.action            --------------------------
	.section	.nv.rel.action,"",@"SHT_CUDA_RELOCINFO"
	.align	8
	.sectionentsize	8
        /*0000*/ 	.byte	0x73, 0x00, 0x00, 0x00, 0x00, 0x00, 0x00, 0x00, 0x00, 0x00, 0x00, 0x11, 0x25, 0x00, 0x05, 0x36


//--------------------- .nv.constant0.triton_per_fused__to_copy_gt_mul_neg_sum_where_0 --------------------------
	.section	.nv.constant0.triton_per_fused__to_copy_gt_mul_neg_sum_where_0,"a",@progbits
	.sectionflags	@""
	.align	4
.nv.constant0.triton_per_fused__to_copy_gt_mul_neg_sum_where_0:
	.zero		392


//--------------------- .text.triton_per_fused__to_copy_gt_mul_neg_sum_where_0 --------------------------
	.section	.text.triton_per_fused__to_copy_gt_mul_neg_sum_where_0,"ax",@progbits
	.sectionflags	@"SHF_BARRIERS=1"
	.sectioninfo	@"SHI_REGISTERS=23"
	.align	128
        .global         triton_per_fused__to_copy_gt_mul_neg_sum_where_0
        .type           triton_per_fused__to_copy_gt_mul_neg_sum_where_0,@function
        .size           triton_per_fused__to_copy_gt_mul_neg_sum_where_0,(.L_x_1 - triton_per_fused__to_copy_gt_mul_neg_sum_where_0)
        .other          triton_per_fused__to_copy_gt_mul_neg_sum_where_0,@"STO_CUDA_ENTRY STV_DEFAULT"
triton_per_fused__to_copy_gt_mul_neg_sum_where_0:
.text.triton_per_fused__to_copy_gt_mul_neg_sum_where_0:
[----:B------:R-:W-:Y:S02]  /*0000*/  IMAD.MOV.U32 R1, RZ, RZ, c[0x0][0x28] ;  /* 0x00000a00ff017624 */ /* 0x000fe400078e00ff */
[----:B------:R-:W0:Y:S01]  /*0010*/  S2R R0, SR_TID.X ;  /* 0x0000000000007919 */ /* 0x000e220000002100 */
[----:B------:R-:W-:Y:S01]  /*0020*/  IMAD.MOV.U32 R9, RZ, RZ, 0x2 ;  /* 0x00000002ff097424 */ /* 0x000fe200078e00ff */
[----:B------:R-:W-:Y:S02]  /*0030*/  ULDC.64 UR4, c[0x0][0x118] ;  /* 0x0000460000047ab9 */ /* 0x000fe40000000a00 */
[----:B------:R-:W1:Y:S01]  /*0040*/  S2R R6, SR_CTAID.X ;  /* 0x0000000000067919 */ /* 0x000e620000002500 */
[----:B0-----:R-:W-:Y:S01]  /*0050*/  IMAD.SHL.U32 R5, R0, 0x2, RZ ;  /* 0x0000000200057824 */ /* 0x001fe200078e00ff */
[----:B------:R-:W-:Y:S01]  /*0060*/  SHF.R.U32.HI R11, RZ, 0x2, R0 ;  /* 0x00000002ff0b7819 */ /* 0x000fe20000011600 */
[----:B-1----:R-:W-:-:S03]  /*0070*/  IMAD.SHL.U32 R6, R6, 0x8, RZ ;  /* 0x0000000806067824 */ /* 0x002fc600078e00ff */
[----:B------:R-:W-:Y:S02]  /*0080*/  LOP3.LUT R5, R5, 0x6, RZ, 0xc0, !PT ;  /* 0x0000000605057812 */ /* 0x000fe400078ec0ff */
[----:B------:R-:W-:Y:S02]  /*0090*/  SGXT.U32 R11, R11, 0x4 ;  /* 0x000000040b0b781a */ /* 0x000fe40000000000 */
[----:B------:R-:W-:Y:S02]  /*00a0*/  LOP3.LUT R7, R5, R6, RZ, 0xfc, !PT ;  /* 0x0000000605077212 */ /* 0x000fe400078efcff */
[----:B------:R-:W-:Y:S02]  /*00b0*/  ISETP.GE.U32.AND P1, PT, R11, 0x9, PT ;  /* 0x000000090b00780c */ /* 0x000fe40003f26070 */
[----:B------:R-:W-:Y:S02]  /*00c0*/  SHF.R.U32.HI R4, RZ, 0x1, R7 ;  /* 0x00000001ff047819 */ /* 0x000fe40000011607 */
[----:B------:R-:W-:Y:S01]  /*00d0*/  ISETP.GE.AND P0, PT, R7, 0x200, PT ;  /* 0x000002000700780c */ /* 0x000fe20003f06270 */
[----:B------:R-:W-:-:S02]  /*00e0*/  IMAD.MOV.U32 R7, RZ, RZ, RZ ;  /* 0x000000ffff077224 */ /* 0x000fc400078e00ff */
[----:B------:R-:W-:Y:S01]  /*00f0*/  IMAD R4, R4, 0x9, R11 ;  /* 0x0000000904047824 */ /* 0x000fe200078e020b */
[----:B------:R-:W-:-:S03]  /*0100*/  ISETP.LT.U32.AND P0, PT, R11, 0x9, !P0 ;  /* 0x000000090b00780c */ /* 0x000fc60004701070 */
[----:B------:R-:W-:Y:S02]  /*0110*/  IMAD.SHL.U32 R8, R4, 0x2, RZ ;  /* 0x0000000204087824 */ /* 0x000fe400078e00ff */
[----:B------:R-:W-:Y:S02]  /*0120*/  IMAD.MOV.U32 R4, RZ, RZ, 0x8 ;  /* 0x00000008ff047424 */ /* 0x000fe400078e00ff */
[----:B------:R-:W-:-:S06]  /*0130*/  IMAD.WIDE R8, R8, R9, c[0x0][0x160] ;  /* 0x0000580008087625 */ /* 0x000fcc00078e0209 */
[----:B------:R-:W2:Y:S01]  /*0140*/  @P0 LDG.E R7, [R8.64] ;  /* 0x0000000408070981 */ /* 0x000ea2000c1e1900 */
[----:B------:R-:W-:Y:S02]  /*0150*/  IMAD.MOV.U32 R13, RZ, RZ, RZ ;  /* 0x000000ffff0d7224 */ /* 0x000fe400078e00ff */
[----:B------:R-:W-:-:S05]  /*0160*/  IMAD.WIDE.U32 R10, R11, R4, c[0x0][0x168] ;  /* 0x00005a000b0a7625 */ /* 0x000fca00078e0004 */
[----:B------:R-:W3:Y:S01]  /*0170*/  @!P1 LDG.E.EL R13, [R10.64] ;  /* 0x000000040a0d9981 */ /* 0x000ee2000c2e1900 */
[C---:B--2---:R-:W-:Y:S01]  /*0180*/  PRMT R12, R7.reuse, 0x7632, R12 ;  /* 0x00007632070c7816 */ /* 0x044fe2000000000c */
[----:B------:R-:W-:-:S04]  /*0190*/  IMAD.U32 R7, R7, 0x10000, RZ ;  /* 0x0001000007077824 */ /* 0x000fc800078e00ff */
[----:B------:R-:W-:Y:S01]  /*01a0*/  IMAD.U32 R12, R12, 0x10000, RZ ;  /* 0x000100000c0c7824 */ /* 0x000fe200078e00ff */
[----:B------:R-:W-:Y:S02]  /*01b0*/  FSETP.GT.AND P1, PT, R7, RZ, PT ;  /* 0x000000ff0700720b */ /* 0x000fe40003f24000 */
[----:B---3--:R-:W-:Y:S02]  /*01c0*/  SHF.R.S32.HI R7, RZ, 0x1f, R13 ;  /* 0x0000001fff077819 */ /* 0x008fe4000001140d */
[----:B------:R-:W-:Y:S02]  /*01d0*/  FSETP.GT.AND P2, PT, R12, RZ, PT ;  /* 0x000000ff0c00720b */ /* 0x000fe40003f44000 */
[C---:B------:R-:W-:Y:S02]  /*01e0*/  SEL R20, R13.reuse, RZ, P1 ;  /* 0x000000ff0d147207 */ /* 0x040fe40000800000 */
[----:B------:R-:W-:Y:S02]  /*01f0*/  SEL R18, R13, RZ, P2 ;  /* 0x000000ff0d127207 */ /* 0x000fe40001000000 */
[----:B------:R-:W-:-:S02]  /*0200*/  SEL R20, R20, RZ, P0 ;  /* 0x000000ff14147207 */ /* 0x000fc40000000000 */
[C---:B------:R-:W-:Y:S02]  /*0210*/  SEL R13, R7.reuse, RZ, P1 ;  /* 0x000000ff070d7207 */ /* 0x040fe40000800000 */
[----:B------:R-:W-:Y:S02]  /*0220*/  SEL R18, R18, RZ, P0 ;  /* 0x000000ff12127207 */ /* 0x000fe40000000000 */
[----:B------:R-:W-:Y:S02]  /*0230*/  SEL R15, R7, RZ, P2 ;  /* 0x000000ff070f7207 */ /* 0x000fe40001000000 */
[----:B------:R-:W0:Y:S01]  /*0240*/  SHFL.BFLY PT, R7, R20, 0x10, 0x1f ;  /* 0x0e001f0014077f89 */ /* 0x000e2200000e0000 */
[----:B------:R-:W-:Y:S02]  /*0250*/  SEL R13, R13, RZ, P0 ;  /* 0x000000ff0d0d7207 */ /* 0x000fe40000000000 */
[----:B------:R-:W-:Y:S01]  /*0260*/  SEL R15, R15, RZ, P0 ;  /* 0x000000ff0f0f7207 */ /* 0x000fe20000000000 */
[----:B------:R-:W1:Y:S04]  /*0270*/  SHFL.BFLY PT, R9, R18, 0x10, 0x1f ;  /* 0x0e001f0012097f89 */ /* 0x000e6800000e0000 */
[----:B------:R-:W2:Y:S04]  /*0280*/  SHFL.BFLY PT, R8, R13, 0x10, 0x1f ;  /* 0x0e001f000d087f89 */ /* 0x000ea800000e0000 */
[----:B------:R-:W3:Y:S01]  /*0290*/  SHFL.BFLY PT, R10, R15, 0x10, 0x1f ;  /* 0x0e001f000f0a7f89 */ /* 0x000ee200000e0000 */
[----:B0-----:R-:W-:-:S02]  /*02a0*/  IADD3 R12, P0, R7, R20, RZ ;  /* 0x00000014070c7210 */ /* 0x001fc40007f1e0ff */
[----:B-1----:R-:W-:-:S03]  /*02b0*/  IADD3 R14, P1, R9, R18, RZ ;  /* 0x00000012090e7210 */ /* 0x002fc60007f3e0ff */
[----:B------:R-:W0:Y:S01]  /*02c0*/  SHFL.BFLY PT, R7, R12, 0x8, 0x1f ;  /* 0x0d001f000c077f89 */ /* 0x000e2200000e0000 */
[----:B--2---:R-:W-:-:S03]  /*02d0*/  IMAD.X R19, R8, 0x1, R13, P0 ;  /* 0x0000000108137824 */ /* 0x004fc600000e060d */
[----:B------:R-:W1:Y:S01]  /*02e0*/  SHFL.BFLY PT, R9, R14, 0x8, 0x1f ;  /* 0x0d001f000e097f89 */ /* 0x000e6200000e0000 */
[----:B---3--:R-:W-:-:S03]  /*02f0*/  IMAD.X R16, R10, 0x1, R15, P1 ;  /* 0x000000010a107824 */ /* 0x008fc600008e060f */
[----:B------:R-:W2:Y:S04]  /*0300*/  SHFL.BFLY PT, R8, R19, 0x8, 0x1f ;  /* 0x0d001f0013087f89 */ /* 0x000ea800000e0000 */
[----:B------:R-:W3:Y:S01]  /*0310*/  SHFL.BFLY PT, R11, R16, 0x8, 0x1f ;  /* 0x0d001f00100b7f89 */ /* 0x000ee200000e0000 */
[----:B0-----:R-:W-:Y:S02]  /*0320*/  IADD3 R17, P0, R7, R12, RZ ;  /* 0x0000000c07117210 */ /* 0x001fe40007f1e0ff */
[----:B------:R-:W-:Y:S02]  /*0330*/  SHF.R.U32.HI R7, RZ, 0x2, R0 ;  /* 0x00000002ff077819 */ /* 0x000fe40000011600 */
[----:B-1----:R-:W-:Y:S01]  /*0340*/  IADD3 R13, P1, R9, R14, RZ ;  /* 0x0000000e090d7210 */ /* 0x002fe20007f3e0ff */
[----:B------:R-:W0:Y:S01]  /*0350*/  SHFL.BFLY PT, R10, R17, 0x4, 0x1f ;  /* 0x0c801f00110a7f89 */ /* 0x000e2200000e0000 */
[----:B------:R-:W-:-:S02]  /*0360*/  IMAD.SHL.U32 R14, R5, 0x10, RZ ;  /* 0x00000010050e7824 */ /* 0x000fc400078e00ff */
[----:B--2---:R-:W-:Y:S01]  /*0370*/  IMAD.X R18, R8, 0x1, R19, P0 ;  /* 0x0000000108127824 */ /* 0x004fe200000e0613 */
[----:B------:R-:W-:Y:S01]  /*0380*/  LOP3.LUT P0, RZ, R0, 0x1c, RZ, 0xc0, !PT ;  /* 0x0000001c00ff7812 */ /* 0x000fe2000780c0ff */
[----:B------:R-:W1:Y:S01]  /*0390*/  SHFL.BFLY PT, R8, R13, 0x4, 0x1f ;  /* 0x0c801f000d087f89 */ /* 0x000e6200000e0000 */
[----:B------:R-:W-:Y:S01]  /*03a0*/  LOP3.LUT R7, R14, 0x8, R7, 0xf8, !PT ;  /* 0x000000080e077812 */ /* 0x000fe200078ef807 */
[----:B---3--:R-:W-:Y:S01]  /*03b0*/  IMAD.X R15, R11, 0x1, R16, P1 ;  /* 0x000000010b0f7824 */ /* 0x008fe200008e0610 */
[----:B------:R-:W-:Y:S01]  /*03c0*/  ISETP.GE.AND P1, PT, R0, 0x10, PT ;  /* 0x000000100000780c */ /* 0x000fe20003f26270 */
[----:B------:R-:W2:Y:S04]  /*03d0*/  SHFL.BFLY PT, R9, R18, 0x4, 0x1f ;  /* 0x0c801f0012097f89 */ /* 0x000ea800000e0000 */
[----:B------:R-:W3:Y:S01]  /*03e0*/  SHFL.BFLY PT, R12, R15, 0x4, 0x1f ;  /* 0x0c801f000f0c7f89 */ /* 0x000ee200000e0000 */
[----:B0-----:R-:W-:-:S02]  /*03f0*/  IADD3 R10, P2, R10, R17, RZ ;  /* 0x000000110a0a7210 */ /* 0x001fc40007f5e0ff */
[----:B-1----:R-:W-:-:S03]  /*0400*/  IADD3 R8, P3, R8, R13, RZ ;  /* 0x0000000d08087210 */ /* 0x002fc60007f7e0ff */
[----:B--2---:R-:W-:Y:S02]  /*0410*/  IMAD.X R11, R9, 0x1, R18, P2 ;  /* 0x00000001090b7824 */ /* 0x004fe400010e0612 */
[----:B---3--:R-:W-:-:S03]  /*0420*/  IMAD.X R9, R12, 0x1, R15, P3 ;  /* 0x000000010c097824 */ /* 0x008fc600018e060f */
[----:B------:R-:W-:Y:S01]  /*0430*/  @!P0 STS.64 [R7], R10 ;  /* 0x0000000a07008388 */ /* 0x000fe20000000a00 */
[----:B------:R-:W-:-:S03]  /*0440*/  LOP3.LUT R12, R0, 0x1, RZ, 0xc0, !PT ;  /* 0x00000001000c7812 */ /* 0x000fc600078ec0ff */
[----:B------:R0:W-:Y:S04]  /*0450*/  @!P0 STS.64 [R7+0x10], R8 ;  /* 0x0000100807008388 */ /* 0x0001e80000000a00 */
[----:B------:R-:W-:Y:S01]  /*0460*/  BAR.SYNC.DEFER_BLOCKING 0x0 ;  /* 0x0000000000007b1d */ /* 0x000fe20000010000 */
[----:B------:R-:W-:-:S04]  /*0470*/  ISETP.NE.U32.AND P0, PT, R12, 0x1, PT ;  /* 0x000000010c00780c */ /* 0x000fc80003f05070 */
[----:B------:R-:W-:Y:S02]  /*0480*/  ISETP.LT.AND P0, PT, R0, 0x10, P0 ;  /* 0x000000100000780c */ /* 0x000fe40000701270 */
[----:B0-----:R-:W-:Y:S01]  /*0490*/  LOP3.LUT R7, R6, 0x7, R0, 0xf8, !PT ;  /* 0x0000000706077812 */ /* 0x001fe200078ef800 */
[----:B------:R-:W0:Y:S04]  /*04a0*/  @!P1 LDS.64 R2, [R0.X8] ;  /* 0x0000000000029984 */ /* 0x000e280000008a00 */
[----:B0-----:R-:W0:Y:S04]  /*04b0*/  SHFL.BFLY PT, R13, R2, 0x1, 0x1f ;  /* 0x0c201f00020d7f89 */ /* 0x001e2800000e0000 */
[----:B------:R-:W1:Y:S01]  /*04c0*/  SHFL.BFLY PT, R15, R3, 0x1, 0x1f ;  /* 0x0c201f00030f7f89 */ /* 0x000e6200000e0000 */
[----:B0-----:R-:W-:-:S05]  /*04d0*/  IADD3 R12, P1, R2, R13, RZ ;  /* 0x0000000d020c7210 */ /* 0x001fca0007f3e0ff */
[----:B-1----:R-:W-:Y:S02]  /*04e0*/  IMAD.X R13, R3, 0x1, R15, P1 ;  /* 0x00000001030d7824 */ /* 0x002fe400008e060f */
[----:B------:R-:W-:-:S03]  /*04f0*/  IMAD R3, R5, -0x8, R14 ;  /* 0xfffffff805037824 */ /* 0x000fc600078e020e */
[----:B------:R-:W-:Y:S04]  /*0500*/  @P0 STS.64 [R0.X8], R12 ;  /* 0x0000000c00000388 */ /* 0x000fe80000008a00 */
[----:B------:R-:W-:Y:S01]  /*0510*/  BAR.SYNC.DEFER_BLOCKING 0x0 ;  /* 0x0000000000007b1d */ /* 0x000fe20000010000 */
[----:B------:R-:W-:-:S04]  /*0520*/  LOP3.LUT P0, RZ, R0, 0x38, RZ, 0xc0, !PT ;  /* 0x0000003800ff7812 */ /* 0x000fc8000780c0ff */
[----:B------:R-:W-:Y:S01]  /*0530*/  ISETP.LT.AND P0, PT, R7, 0x200, !P0 ;  /* 0x000002000700780c */ /* 0x000fe20004701270 */
[----:B------:R-:W-:Y:S04]  /*0540*/  LDS.64 R8, [R5.X16] ;  /* 0x0000000005087984 */ /* 0x000fe8000000ca00 */
[----:B------:R-:W0:Y:S04]  /*0550*/  LDS.64 R10, [R5.X16+0x10] ;  /* 0x00001000050a7984 */ /* 0x000e28000000ca00 */
[----:B------:R-:W-:Y:S06]  /*0560*/  BAR.SYNC.DEFER_BLOCKING 0x0 ;  /* 0x0000000000007b1d */ /* 0x000fec0000010000 */
[----:B0-----:R0:W-:Y:S04]  /*0570*/  STS.128 [R3], R8 ;  /* 0x0000000803007388 */ /* 0x0011e80000000c00 */
[----:B------:R-:W-:Y:S06]  /*0580*/  BAR.SYNC.DEFER_BLOCKING 0x0 ;  /* 0x0000000000007b1d */ /* 0x000fec0000010000 */
[----:B------:R-:W-:Y:S05]  /*0590*/  @!P0 EXIT ;  /* 0x000000000000894d */ /* 0x000fea0003800000 */
[----:B0-----:R-:W-:Y:S01]  /*05a0*/  LOP3.LUT R2, R0, 0x7, RZ, 0xc0, !PT ;  /* 0x0000000700027812 */ /* 0x001fe200078ec0ff */
[----:B------:R-:W-:-:S05]  /*05b0*/  IMAD.WIDE R4, R7, R4, c[0x0][0x170] ;  /* 0x00005c0007047625 */ /* 0x000fca00078e0204 */
[----:B------:R-:W0:Y:S04]  /*05c0*/  LDS.64 R2, [R2.X8] ;  /* 0x0000000002027984 */ /* 0x000e280000008a00 */
[----:B0-----:R-:W-:Y:S01]  /*05d0*/  STG.E.64 [R4.64], R2 ;  /* 0x0000000204007986 */ /* 0x001fe2000c101b04 */
[----:B------:R-:W-:Y:S05]  /*05e0*/  EXIT ;  /* 0x000000000000794d */ /* 0x000fea0003800000 */
.L_x_0:
[----:B------:R-:W-:-:S00]  /*05f0*/  BRA `(.L_x_0) ;  /* 0xfffffff000007947 */ /* 0x000fc0000383ffff */
[----:B------:R-:W-:-:S00]  /*0600*/  NOP ;  /* 0x0000000000007918 */ /* 0x000fc00000000000 */
[----:B------:R-:W-:-:S00]  /*0610*/  NOP ;  /* 0x0000000000007918 */ /* 0x000fc00000000000 */
[----:B------:R-:W-:-:S00]  /*0620*/  NOP ;  /* 0x0000000000007918 */ /* 0x000fc00000000000 */
[----:B------:R-:W-:-:S00]  /*0630*/  NOP ;  /* 0x0000000000007918 */ /* 0x000fc00000000000 */
[----:B------:R-:W-:-:S00]  /*0640*/  NOP ;  /* 0x0000000000007918 */ /* 0x000fc00000000000 */
[----:B------:R-:W-:-:S00]  /*0650*/  NOP ;  /* 0x0000000000007918 */ /* 0x000fc00000000000 */
[----:B------:R-:W-:-:S00]  /*0660*/  NOP ;  /* 0x0000000000007918 */ /* 0x000fc00000000000 */
[----:B------:R-:W-:-:S00]  /*0670*/  NOP ;  /* 0x0000000000007918 */ /* 0x000fc00000000000 */
.L_x_1:


//--------------------- .nv.shared.triton_per_fused__to_copy_gt_mul_neg_sum_where_0 --------------------------
	.section	.nv.shared.triton_per_fused__to_copy_gt_mul_neg_sum_where_0,"aw",@nobits
	.sectionflags	@""
	.align	16
